	.headerflags	@"EF_CUDA_TEXMODE_UNIFIED EF_CUDA_64BIT_ADDRESS EF_CUDA_ACCELERATORS EF_CUDA_SM90 EF_CUDA_VIRTUAL_SM(EF_CUDA_SM90)"
	.elftype	@"ET_EXEC"


//--------------------- .nv.info                  --------------------------
	.section	.nv.info,"",@"SHT_CUDA_INFO"
	.align	4


	//----- nvinfo : EIATTR_REGCOUNT
	.align		4
        /*0000*/ 	.byte	0x04, 0x2f
        /*0002*/ 	.short	(.L_3 - .L_2)
	.align		4
.L_2:
        /*0004*/ 	.word	index@(triton_poi_fused__native_batch_norm_legit_no_training_cat_convolution_relu_1)
        /*0008*/ 	.word	0x00000020


	//----- nvinfo : EIATTR_MIN_STACK_SIZE
	.align		4
.L_3:
        /*000c*/ 	.byte	0x04, 0x12
        /*000e*/ 	.short	(.L_5 - .L_4)
	.align		4
.L_4:
        /*0010*/ 	.word	index@(triton_poi_fused__native_batch_norm_legit_no_training_cat_convolution_relu_1)
        /*0014*/ 	.word	0x00000000


	//----- nvinfo : EIATTR_FRAME_SIZE
	.align		4
.L_5:
        /*0018*/ 	.byte	0x04, 0x11
        /*001a*/ 	.short	(.L_7 - .L_6)
	.align		4
.L_6:
        /*001c*/ 	.word	index@(triton_poi_fused__native_batch_norm_legit_no_training_cat_convolution_relu_1)
        /*0020*/ 	.word	0x00000000


	//----- nvinfo : EIATTR_MIN_STACK_SIZE
	.align		4
.L_7:
        /*0024*/ 	.byte	0x04, 0x12
        /*0026*/ 	.short	(.L_9 - .L_8)
	.align		4
.L_8:
        /*0028*/ 	.word	index@(triton_poi_fused__native_batch_norm_legit_no_training_cat_convolution_relu_1)
        /*002c*/ 	.word	0x00000000
.L_9:


//--------------------- .nv.info.triton_poi_fused__native_batch_norm_legit_no_training_cat_convolution_relu_1 --------------------------
	.section	.nv.info.triton_poi_fused__native_batch_norm_legit_no_training_cat_convolution_relu_1,"",@"SHT_CUDA_INFO"
	.sectionflags	@""
	.align	4


	//----- nvinfo : EIATTR_CUDA_API_VERSION
	.align		4
        /*0000*/ 	.byte	0x04, 0x37
        /*0002*/ 	.short	(.L_11 - .L_10)
.L_10:
        /*0004*/ 	.word	0x0000007c


	//----- nvinfo : EIATTR_KPARAM_INFO
	.align		4
.L_11:
        /*0008*/ 	.byte	0x04, 0x17
        /*000a*/ 	.short	(.L_13 - .L_12)
.L_12:
        /*000c*/ 	.word	0x00000000
        /*0010*/ 	.short	0x0009
        /*0012*/ 	.short	0x0048
        /*0014*/ 	.byte	0x00, 0xf0, 0x11, 0x00


	//----- nvinfo : EIATTR_KPARAM_INFO
	.align		4
.L_13:
        /*0018*/ 	.byte	0x04, 0x17
        /*001a*/ 	.short	(.L_15 - .L_14)
.L_14:
        /*001c*/ 	.word	0x00000000
        /*0020*/ 	.short	0x0008
        /*0022*/ 	.short	0x0040
        /*0024*/ 	.byte	0x00, 0xf4, 0x21, 0x00


	//----- nvinfo : EIATTR_KPARAM_INFO
	.align		4
.L_15:
        /*0028*/ 	.byte	0x04, 0x17
        /*002a*/ 	.short	(.L_17 - .L_16)
.L_16:
        /*002c*/ 	.word	0x00000000
        /*0030*/ 	.short	0x0007
        /*0032*/ 	.short	0x0038
        /*0034*/ 	.byte	0x00, 0xf4, 0x21, 0x00


	//----- nvinfo : EIATTR_KPARAM_INFO
	.align		4
.L_17:
        /*0038*/ 	.byte	0x04, 0x17
        /*003a*/ 	.short	(.L_19 - .L_18)
.L_18:
        /*003c*/ 	.word	0x00000000
        /*0040*/ 	.short	0x0006
        /*0042*/ 	.short	0x0030
        /*0044*/ 	.byte	0x00, 0xf4, 0x21, 0x00


	//----- nvinfo : EIATTR_KPARAM_INFO
	.align		4
.L_19:
        /*0048*/ 	.byte	0x04, 0x17
        /*004a*/ 	.short	(.L_21 - .L_20)
.L_20:
        /*004c*/ 	.word	0x00000000
        /*0050*/ 	.short	0x0005
        /*0052*/ 	.short	0x0028
        /*0054*/ 	.byte	0x00, 0xf4, 0x21, 0x00


	//----- nvinfo : EIATTR_KPARAM_INFO
	.align		4
.L_21:
        /*0058*/ 	.byte	0x04, 0x17
        /*005a*/ 	.short	(.L_23 - .L_22)
.L_22:
        /*005c*/ 	.word	0x00000000
        /*0060*/ 	.short	0x0004
        /*0062*/ 	.short	0x0020
        /*0064*/ 	.byte	0x00, 0xf4, 0x21, 0x00


	//----- nvinfo : EIATTR_KPARAM_INFO
	.align		4
.L_23:
        /*0068*/ 	.byte	0x04, 0x17
        /*006a*/ 	.short	(.L_25 - .L_24)
.L_24:
        /*006c*/ 	.word	0x00000000
        /*0070*/ 	.short	0x0003
        /*0072*/ 	.short	0x0018
        /*0074*/ 	.byte	0x00, 0xf4, 0x21, 0x00


	//----- nvinfo : EIATTR_KPARAM_INFO
	.align		4
.L_25:
        /*0078*/ 	.byte	0x04, 0x17
        /*007a*/ 	.short	(.L_27 - .L_26)
.L_26:
        /*007c*/ 	.word	0x00000000
        /*0080*/ 	.short	0x0002
        /*0082*/ 	.short	0x0010
        /*0084*/ 	.byte	0x00, 0xf4, 0x21, 0x00


	//----- nvinfo : EIATTR_KPARAM_INFO
	.align		4
.L_27:
        /*0088*/ 	.byte	0x04, 0x17
        /*008a*/ 	.short	(.L_29 - .L_28)
.L_28:
        /*008c*/ 	.word	0x00000000
        /*0090*/ 	.short	0x0001
        /*0092*/ 	.short	0x0008
        /*0094*/ 	.byte	0x00, 0xf4, 0x21, 0x00


	//----- nvinfo : EIATTR_KPARAM_INFO
	.align		4
.L_29:
        /*0098*/ 	.byte	0x04, 0x17
        /*009a*/ 	.short	(.L_31 - .L_30)
.L_30:
        /*009c*/ 	.word	0x00000000
        /*00a0*/ 	.short	0x0000
        /*00a2*/ 	.short	0x0000
        /*00a4*/ 	.byte	0x00, 0xf4, 0x21, 0x00


	//----- nvinfo : EIATTR_SPARSE_MMA_MASK
	.align		4
.L_31:
        /*00a8*/ 	.byte	0x03, 0x50
        /*00aa*/ 	.short	0x0000


	//----- nvinfo : EIATTR_MAXREG_COUNT
	.align		4
        /*00ac*/ 	.byte	0x03, 0x1b
        /*00ae*/ 	.short	0x00ff


	//----- nvinfo : EIATTR_EXIT_INSTR_OFFSETS
	.align		4
        /*00b0*/ 	.byte	0x04, 0x1c
        /*00b2*/ 	.short	(.L_33 - .L_32)


	//   ....[0]....
.L_32:
        /*00b4*/ 	.word	0x00000980


	//----- nvinfo : EIATTR_REQNTID
	.align		4
.L_33:
        /*00b8*/ 	.byte	0x04, 0x10
        /*00ba*/ 	.short	(.L_35 - .L_34)
.L_34:
        /*00bc*/ 	.word	0x00000080
        /*00c0*/ 	.word	0x00000001
        /*00c4*/ 	.word	0x00000001


	//----- nvinfo : EIATTR_CBANK_PARAM_SIZE
	.align		4
.L_35:
        /*00c8*/ 	.byte	0x03, 0x19
        /*00ca*/ 	.short	0x004c


	//----- nvinfo : EIATTR_PARAM_CBANK
	.align		4
        /*00cc*/ 	.byte	0x04, 0x0a
        /*00ce*/ 	.short	(.L_37 - .L_36)
	.align		4
.L_36:
        /*00d0*/ 	.word	index@(.nv.constant0.triton_poi_fused__native_batch_norm_legit_no_training_cat_convolution_relu_1)
        /*00d4*/ 	.short	0x0210
        /*00d6*/ 	.short	0x004c


	//----- nvinfo : EIATTR_SW_WAR
	.align		4
.L_37:
        /*00d8*/ 	.byte	0x04, 0x36
        /*00da*/ 	.short	(.L_39 - .L_38)
.L_38:
        /*00dc*/ 	.word	0x00000008
.L_39:


//--------------------- .nv.callgraph             --------------------------
	.section	.nv.callgraph,"",@"SHT_CUDA_CALLGRAPH"
	.align	4
	.sectionentsize	8
	.align		4
        /*0000*/ 	.word	0x00000000
	.align		4
        /*0004*/ 	.word	0xffffffff
	.align		4
        /*0008*/ 	.word	0x00000000
	.align		4
        /*000c*/ 	.word	0xfffffffe
	.align		4
        /*0010*/ 	.word	0x00000000
	.align		4
        /*0014*/ 	.word	0xfffffffd
	.align		4
        /*0018*/ 	.word	0x00000000
	.align		4
        /*001c*/ 	.word	0xfffffffc


//--------------------- .nv.constant4             --------------------------
	.section	.nv.constant4,"a",@progbits
	.align	8
	.align		8
.nv.constant4:
        /*0000*/ 	.dword	_$_str
	.align		8
        /*0008*/ 	.dword	_$_str_$_2


//--------------------- .text.triton_poi_fused__native_batch_norm_legit_no_training_cat_convolution_relu_1 --------------------------
	.section	.text.triton_poi_fused__native_batch_norm_legit_no_training_cat_convolution_relu_1,"ax",@progbits
	.align	128
        .global         triton_poi_fused__native_batch_norm_legit_no_training_cat_convolution_relu_1
        .type           triton_poi_fused__native_batch_norm_legit_no_training_cat_convolution_relu_1,@function
        .size           triton_poi_fused__native_batch_norm_legit_no_training_cat_convolution_relu_1,(.L_x_1 - triton_poi_fused__native_batch_norm_legit_no_training_cat_convolution_relu_1)
        .other          triton_poi_fused__native_batch_norm_legit_no_training_cat_convolution_relu_1,@"STO_CUDA_ENTRY STV_DEFAULT"
triton_poi_fused__native_batch_norm_legit_no_training_cat_convolution_relu_1:
.text.triton_poi_fused__native_batch_norm_legit_no_training_cat_convolution_relu_1:
[----:B------:R-:W-:Y:S01]  /*0000*/  LDC R1, c[0x0][0x28] ;  /* 0x00000a00ff017b82 */ /* 0x000fe20000000800 */
[----:B------:R-:W1:Y:S07]  /*0010*/  S2R R0, SR_TID.X ;  /* 0x0000000000007919 */ /* 0x000e6e0000002100 */
[----:B------:R-:W2:Y:S01]  /*0020*/  LDC.64 R4, c[0x0][0x228] ;  /* 0x00008a00ff047b82 */ /* 0x000ea20000000a00 */
[----:B------:R-:W-:Y:S01]  /*0030*/  ULDC.64 UR4, c[0x0][0x208] ;  /* 0x0000820000047ab9 */ /* 0x000fe20000000a00 */
[----:B------:R-:W3:Y:S06]  /*0040*/  S2R R3, SR_CTAID.X ;  /* 0x0000000000037919 */ /* 0x000eec0000002500 */
[----:B------:R-:W4:Y:S08]  /*0050*/  LDC.64 R28, c[0x0][0x218] ;  /* 0x00008600ff1c7b82 */ /* 0x000f300000000a00 */
[----:B------:R-:W5:Y:S08]  /*0060*/  LDC.64 R18, c[0x0][0x210] ;  /* 0x00008400ff127b82 */ /* 0x000f700000000a00 */
[----:B------:R-:W4:Y:S01]  /*0070*/  LDC.64 R26, c[0x0][0x220] ;  /* 0x00008800ff1a7b82 */ /* 0x000f220000000a00 */
[----:B-1----:R-:W-:-:S07]  /*0080*/  SHF.L.U32 R0, R0, 0x2, RZ ;  /* 0x0000000200007819 */ /* 0x002fce00000006ff */
[----:B------:R-:W1:Y:S01]  /*0090*/  LDC.64 R20, c[0x0][0x230] ;  /* 0x00008c00ff147b82 */ /* 0x000e620000000a00 */
[----:B---3--:R-:W-:Y:S02]  /*00a0*/  SHF.R.S32.HI R2, RZ, 0x15, R3 ;  /* 0x00000015ff027819 */ /* 0x008fe40000011403 */
[----:B------:R-:W-:Y:S02]  /*00b0*/  LOP3.LUT R0, R0, 0x1fc, RZ, 0xc0, !PT ;  /* 0x000001fc00007812 */ /* 0x000fe400078ec0ff */
[----:B------:R-:W-:-:S03]  /*00c0*/  SGXT R2, R2, 0x1 ;  /* 0x000000010202781a */ /* 0x000fc60000000200 */
[----:B------:R-:W3:Y:S01]  /*00d0*/  LDC.64 R22, c[0x0][0x238] ;  /* 0x00008e00ff167b82 */ /* 0x000ee20000000a00 */
[----:B------:R-:W-:-:S04]  /*00e0*/  LEA R3, R3, R0, 0xa ;  /* 0x0000000003037211 */ /* 0x000fc800078e50ff */
[----:B------:R-:W-:-:S04]  /*00f0*/  LEA.HI R0, R2, R3, RZ, 0xc ;  /* 0x0000000302007211 */ /* 0x000fc800078f60ff */
[----:B------:R-:W-:-:S04]  /*0100*/  SHF.R.S32.HI R0, RZ, 0xc, R0 ;  /* 0x0000000cff007819 */ /* 0x000fc80000011400 */
[----:B------:R-:W-:-:S04]  /*0110*/  LEA.HI R6, R0, R0, RZ, 0x6 ;  /* 0x0000000000067211 */ /* 0x000fc800078f30ff */
[----:B------:R-:W-:Y:S02]  /*0120*/  LOP3.LUT R9, R6, 0xffffffc0, RZ, 0xc0, !PT ;  /* 0xffffffc006097812 */ /* 0x000fe400078ec0ff */
[----:B------:R-:W-:Y:S02]  /*0130*/  IADD3 R6, R3, 0x200, RZ ;  /* 0x0000020003067810 */ /* 0x000fe40007ffe0ff */
[----:B------:R-:W-:Y:S02]  /*0140*/  IADD3 R9, R0, -R9, RZ ;  /* 0x8000000900097210 */ /* 0x000fe40007ffe0ff */
[----:B------:R-:W-:-:S03]  /*0150*/  LEA.HI R2, R2, R6, RZ, 0xc ;  /* 0x0000000602027211 */ /* 0x000fc600078f60ff */
[----:B--2---:R-:W-:Y:S01]  /*0160*/  IMAD.WIDE R12, R9, 0x4, R4 ;  /* 0x00000004090c7825 */ /* 0x004fe200078e0204 */
[----:B------:R-:W-:-:S04]  /*0170*/  SHF.R.S32.HI R2, RZ, 0xc, R2 ;  /* 0x0000000cff027819 */ /* 0x000fc80000011402 */
[----:B------:R-:W-:Y:S01]  /*0180*/  LEA.HI R0, R2, R2, RZ, 0x6 ;  /* 0x0000000202007211 */ /* 0x000fe200078f30ff */
[----:B------:R-:W2:Y:S03]  /*0190*/  LDG.E.EL R24, desc[UR4][R12.64] ;  /* 0x000000040c187981 */ /* 0x000ea6000c2e1900 */
[----:B------:R-:W-:-:S04]  /*01a0*/  LOP3.LUT R25, R0, 0xffffffc0, RZ, 0xc0, !PT ;  /* 0xffffffc000197812 */ /* 0x000fc800078ec0ff */
[----:B------:R-:W-:-:S05]  /*01b0*/  IADD3 R25, R2, -R25, RZ ;  /* 0x8000001902197210 */ /* 0x000fca0007ffe0ff */
[----:B------:R-:W-:-:S06]  /*01c0*/  IMAD.WIDE R16, R25, 0x4, R4 ;  /* 0x0000000419107825 */ /* 0x000fcc00078e0204 */
[----:B------:R-:W2:Y:S01]  /*01d0*/  LDG.E.EL R17, desc[UR4][R16.64] ;  /* 0x0000000410117981 */ /* 0x000ea2000c2e1900 */
[----:B----4-:R-:W-:-:S04]  /*01e0*/  IMAD.WIDE R10, R9, 0x4, R28 ;  /* 0x00000004090a7825 */ /* 0x010fc800078e021c */
[----:B-----5:R-:W-:Y:S01]  /*01f0*/  IMAD.WIDE R18, R3, 0x4, R18 ;  /* 0x0000000403127825 */ /* 0x020fe200078e0212 */
[----:B------:R1:W4:Y:S04]  /*0200*/  LDG.E.EL R7, desc[UR4][R10.64] ;  /* 0x000000040a077981 */ /* 0x000328000c2e1900 */
[----:B------:R-:W4:Y:S01]  /*0210*/  LDG.E.128 R12, desc[UR4][R18.64] ;  /* 0x00000004120c7981 */ /* 0x000f22000c1e1d00 */
[----:B0-----:R-:W-:-:S06]  /*0220*/  IMAD.WIDE R4, R9, 0x4, R26 ;  /* 0x0000000409047825 */ /* 0x001fcc00078e021a */
[----:B------:R-:W5:Y:S01]  /*0230*/  LDG.E.EL R4, desc[UR4][R4.64] ;  /* 0x0000000404047981 */ /* 0x000f62000c2e1900 */
[----:B-1----:R-:W-:-:S04]  /*0240*/  IMAD.WIDE R10, R9, 0x4, R20 ;  /* 0x00000004090a7825 */ /* 0x002fc800078e0214 */
[----:B---3--:R-:W-:Y:S01]  /*0250*/  IMAD.WIDE R8, R9, 0x4, R22 ;  /* 0x0000000409087825 */ /* 0x008fe200078e0216 */
[----:B------:R-:W3:Y:S03]  /*0260*/  LDG.E.EL R16, desc[UR4][R10.64] ;  /* 0x000000040a107981 */ /* 0x000ee6000c2e1900 */
[C---:B------:R-:W-:Y:S01]  /*0270*/  IMAD.WIDE R28, R25.reuse, 0x4, R28 ;  /* 0x00000004191c7825 */ /* 0x040fe200078e021c */
[----:B------:R-:W3:Y:S04]  /*0280*/  LDG.E.EL R5, desc[UR4][R8.64] ;  /* 0x0000000408057981 */ /* 0x000ee8000c2e1900 */
[----:B------:R-:W3:Y:S01]  /*0290*/  LDG.E.EL R0, desc[UR4][R28.64] ;  /* 0x000000041c007981 */ /* 0x000ee2000c2e1900 */
[----:B------:R-:W-:-:S03]  /*02a0*/  IMAD.WIDE R26, R25, 0x4, R26 ;  /* 0x00000004191a7825 */ /* 0x000fc600078e021a */
[----:B------:R-:W3:Y:S01]  /*02b0*/  LDG.E.128 R8, desc[UR4][R18.64+0x800] ;  /* 0x0008000412087981 */ /* 0x000ee2000c1e1d00 */
[----:B------:R-:W-:-:S03]  /*02c0*/  IMAD.WIDE R20, R25, 0x4, R20 ;  /* 0x0000000419147825 */ /* 0x000fc600078e0214 */
[----:B------:R-:W3:Y:S01]  /*02d0*/  LDG.E.EL R2, desc[UR4][R26.64] ;  /* 0x000000041a027981 */ /* 0x000ee2000c2e1900 */
[----:B------:R-:W-:-:S03]  /*02e0*/  IMAD.WIDE R22, R25, 0x4, R22 ;  /* 0x0000000419167825 */ /* 0x000fc600078e0216 */
[----:B------:R0:W3:Y:S04]  /*02f0*/  LDG.E.EL R20, desc[UR4][R20.64] ;  /* 0x0000000414147981 */ /* 0x0000e8000c2e1900 */
[----:B------:R1:W3:Y:S01]  /*0300*/  LDG.E.EL R23, desc[UR4][R22.64] ;  /* 0x0000000416177981 */ /* 0x0002e2000c2e1900 */
[----:B0-----:R-:W-:Y:S01]  /*0310*/  HFMA2.MMA R21, -RZ, RZ, 1.625, 0 ;  /* 0x3e800000ff157435 */ /* 0x001fe200000001ff */
[----:B------:R-:W-:-:S04]  /*0320*/  SHF.R.S32.HI R25, RZ, 0x1f, R6 ;  /* 0x0000001fff197819 */ /* 0x000fc80000011406 */
[----:B------:R-:W-:-:S04]  /*0330*/  LEA.HI R25, R25, R6, RZ, 0x12 ;  /* 0x0000000619197211 */ /* 0x000fc800078f90ff */
[----:B------:R-:W-:-:S04]  /*0340*/  SHF.L.U32 R25, R25, 0x2, RZ ;  /* 0x0000000219197819 */ /* 0x000fc800000006ff */
[----:B------:R-:W-:Y:S01]  /*0350*/  LOP3.LUT R25, R25, 0xfff00000, RZ, 0xc0, !PT ;  /* 0xfff0000019197812 */ /* 0x000fe200078ec0ff */
[----:B--2---:R-:W-:-:S04]  /*0360*/  FADD R24, R24, 9.9999997473787516356e-06 ;  /* 0x3727c5ac18187421 */ /* 0x004fc80000000000 */
[----:B------:R-:W0:Y:S01]  /*0370*/  MUFU.SQRT R26, R24 ;  /* 0x00000018001a7308 */ /* 0x000e220000002000 */
[----:B------:R-:W-:Y:S01]  /*0380*/  FADD R28, R17, 9.9999997473787516356e-06 ;  /* 0x3727c5ac111c7421 */ /* 0x000fe20000000000 */
[----:B0-----:R-:W-:-:S06]  /*0390*/  FSETP.GT.AND P0, PT, R26, 8.50705917302346158658e+37, PT ;  /* 0x7e8000001a00780b */ /* 0x001fcc0003f04000 */
[----:B------:R-:W0:Y:S01]  /*03a0*/  MUFU.SQRT R24, R28 ;  /* 0x0000001c00187308 */ /* 0x000e220000002000 */
[----:B------:R-:W-:Y:S02]  /*03b0*/  FSETP.GEU.AND P2, PT, R26, 1.175494350822287508e-38, PT ;  /* 0x008000001a00780b */ /* 0x000fe40003f4e000 */
[----:B------:R-:W-:-:S04]  /*03c0*/  SHF.R.S32.HI R17, RZ, 0x1f, R6 ;  /* 0x0000001fff117819 */ /* 0x000fc80000011406 */
[----:B------:R-:W-:Y:S01]  /*03d0*/  @P0 FMUL R26, R26, 0.25 ;  /* 0x3e8000001a1a0820 */ /* 0x000fe20000400000 */
[--C-:B----4-:R-:W-:Y:S01]  /*03e0*/  FADD R15, R15, R7.reuse ;  /* 0x000000070f0f7221 */ /* 0x110fe20000000000 */
[--C-:B------:R-:W-:Y:S01]  /*03f0*/  FADD R14, R14, R7.reuse ;  /* 0x000000070e0e7221 */ /* 0x100fe20000000000 */
[----:B------:R-:W-:-:S04]  /*0400*/  FADD R13, R13, R7 ;  /* 0x000000070d0d7221 */ /* 0x000fc80000000000 */
[----:B------:R-:W-:Y:S01]  /*0410*/  @!P2 FMUL R26, R26, 16777216 ;  /* 0x4b8000001a1aa820 */ /* 0x000fe20000400000 */
[----:B0-----:R-:W-:Y:S01]  /*0420*/  FSETP.GT.AND P1, PT, R24, 8.50705917302346158658e+37, PT ;  /* 0x7e8000001800780b */ /* 0x001fe20003f24000 */
[----:B------:R-:W-:Y:S01]  /*0430*/  FADD R12, R12, R7 ;  /* 0x000000070c0c7221 */ /* 0x000fe20000000000 */
[----:B------:R-:W-:Y:S01]  /*0440*/  LEA.HI R7, R17, R6, RZ, 0x12 ;  /* 0x0000000611077211 */ /* 0x000fe200078f90ff */
[----:B-1----:R-:W0:Y:S01]  /*0450*/  MUFU.RCP R22, R26 ;  /* 0x0000001a00167308 */ /* 0x002e220000001000 */
[----:B------:R-:W-:Y:S02]  /*0460*/  FSEL R17, R21, 1, P0 ;  /* 0x3f80000015117808 */ /* 0x000fe40000000000 */
[----:B------:R-:W-:Y:S02]  /*0470*/  FSETP.GEU.AND P0, PT, R24, 1.175494350822287508e-38, PT ;  /* 0x008000001800780b */ /* 0x000fe40003f0e000 */
[----:B------:R-:W-:Y:S01]  /*0480*/  LOP3.LUT R7, R7, 0xfffc0000, RZ, 0xc0, !PT ;  /* 0xfffc000007077812 */ /* 0x000fe200078ec0ff */
[----:B------:R-:W-:-:S04]  /*0490*/  @!P2 FMUL R17, R17, 16777216 ;  /* 0x4b8000001111a820 */ /* 0x000fc80000400000 */
[----:B------:R-:W-:Y:S01]  /*04a0*/  @P1 FMUL R24, R24, 0.25 ;  /* 0x3e80000018181820 */ /* 0x000fe20000400000 */
[----:B------:R-:W-:Y:S01]  /*04b0*/  IADD3 R6, R25, R6, -R7 ;  /* 0x0000000619067210 */ /* 0x000fe20007ffe807 */
[C---:B-----5:R-:W-:Y:S01]  /*04c0*/  FADD R29, -R4.reuse, R15 ;  /* 0x0000000f041d7221 */ /* 0x060fe20000000100 */
[----:B------:R-:W-:-:S03]  /*04d0*/  FADD R25, -R4, R13 ;  /* 0x0000000d04197221 */ /* 0x000fc60000000100 */
[----:B------:R-:W-:Y:S01]  /*04e0*/  @!P0 FMUL R24, R24, 16777216 ;  /* 0x4b80000018188820 */ /* 0x000fe20000400000 */
[----:B0-----:R-:W-:Y:S01]  /*04f0*/  FMUL R22, R22, R17 ;  /* 0x0000001116167220 */ /* 0x001fe20000400000 */
[C---:B------:R-:W-:Y:S01]  /*0500*/  FADD R17, -R4.reuse, R12 ;  /* 0x0000000c04117221 */ /* 0x040fe20000000100 */
[----:B------:R-:W-:Y:S02]  /*0510*/  FADD R27, -R4, R14 ;  /* 0x0000000e041b7221 */ /* 0x000fe40000000100 */
[C---:B------:R-:W-:Y:S01]  /*0520*/  FMUL R25, R22.reuse, R25 ;  /* 0x0000001916197220 */ /* 0x040fe20000400000 */
[----:B------:R-:W0:Y:S01]  /*0530*/  MUFU.RCP R24, R24 ;  /* 0x0000001800187308 */ /* 0x000e220000001000 */
[C---:B------:R-:W-:Y:S01]  /*0540*/  FMUL R4, R22.reuse, R29 ;  /* 0x0000001d16047220 */ /* 0x040fe20000400000 */
[C---:B------:R-:W-:Y:S01]  /*0550*/  FMUL R26, R22.reuse, R17 ;  /* 0x00000011161a7220 */ /* 0x040fe20000400000 */
[----:B------:R-:W-:Y:S01]  /*0560*/  FMUL R22, R22, R27 ;  /* 0x0000001b16167220 */ /* 0x000fe20000400000 */
[--C-:B---3--:R-:W-:Y:S01]  /*0570*/  FADD R11, R11, R0.reuse ;  /* 0x000000000b0b7221 */ /* 0x108fe20000000000 */
[--C-:B------:R-:W-:Y:S01]  /*0580*/  FADD R10, R10, R0.reuse ;  /* 0x000000000a0a7221 */ /* 0x100fe20000000000 */
[----:B------:R-:W-:Y:S01]  /*0590*/  FSEL R21, R21, 1, P1 ;  /* 0x3f80000015157808 */ /* 0x000fe20000800000 */
[----:B------:R-:W-:Y:S01]  /*05a0*/  FFMA R17, R16, R22, R5 ;  /* 0x0000001610117223 */ /* 0x000fe20000000005 */
[--C-:B------:R-:W-:Y:S01]  /*05b0*/  FADD R9, R9, R0.reuse ;  /* 0x0000000009097221 */ /* 0x100fe20000000000 */
[----:B------:R-:W-:Y:S01]  /*05c0*/  FADD R8, R8, R0 ;  /* 0x0000000008087221 */ /* 0x000fe20000000000 */
[----:B------:R1:W-:Y:S01]  /*05d0*/  STG.E.128 desc[UR4][R18.64], R12 ;  /* 0x0000000c12007986 */ /* 0x0003e2000c101d04 */
[--C-:B------:R-:W-:Y:S01]  /*05e0*/  SHF.R.S32.HI R22, RZ, 0x1f, R3.reuse ;  /* 0x0000001fff167819 */ /* 0x100fe20000011403 */
[----:B------:R-:W-:Y:S01]  /*05f0*/  @!P0 FMUL R21, R21, 16777216 ;  /* 0x4b80000015158820 */ /* 0x000fe20000400000 */
[----:B------:R-:W-:Y:S01]  /*0600*/  SHF.R.S32.HI R0, RZ, 0x1f, R3 ;  /* 0x0000001fff007819 */ /* 0x000fe20000011403 */
[----:B------:R2:W-:Y:S01]  /*0610*/  STG.E.128 desc[UR4][R18.64+0x800], R8 ;  /* 0x0008000812007986 */ /* 0x0005e2000c101d04 */
[----:B------:R-:W-:Y:S01]  /*0620*/  LEA.HI R22, R22, R3, RZ, 0x12 ;  /* 0x0000000316167211 */ /* 0x000fe200078f90ff */
[----:B0-----:R-:W-:Y:S01]  /*0630*/  FMUL R24, R24, R21 ;  /* 0x0000001518187220 */ /* 0x001fe20000400000 */
[----:B------:R-:W-:Y:S01]  /*0640*/  LEA.HI R0, R0, R3, RZ, 0x12 ;  /* 0x0000000300007211 */ /* 0x000fe200078f90ff */
[----:B------:R-:W-:Y:S01]  /*0650*/  FADD R27, -R2, R10 ;  /* 0x0000000a021b7221 */ /* 0x000fe20000000100 */
[----:B------:R-:W-:Y:S01]  /*0660*/  SHF.L.U32 R22, R22, 0x2, RZ ;  /* 0x0000000216167819 */ /* 0x000fe200000006ff */
[----:B------:R-:W-:Y:S01]  /*0670*/  FADD R21, -R2, R8 ;  /* 0x0000000802157221 */ /* 0x000fe20000000100 */
[C-C-:B-1----:R-:W-:Y:S01]  /*0680*/  FFMA R15, R16.reuse, R25, R5.reuse ;  /* 0x00000019100f7223 */ /* 0x142fe20000000005 */
[C-C-:B------:R-:W-:Y:S01]  /*0690*/  FFMA R14, R16.reuse, R26, R5.reuse ;  /* 0x0000001a100e7223 */ /* 0x140fe20000000005 */
[----:B------:R-:W0:Y:S01]  /*06a0*/  LDC.64 R12, c[0x0][0x240] ;  /* 0x00009000ff0c7b82 */ /* 0x000e220000000a00 */
[----:B------:R-:W-:Y:S01]  /*06b0*/  FFMA R16, R16, R4, R5 ;  /* 0x0000000410107223 */ /* 0x000fe20000000005 */
[----:B------:R-:W-:-:S06]  /*06c0*/  FADD R25, -R2, R9 ;  /* 0x0000000902197221 */ /* 0x000fcc0000000100 */
[----:B------:R-:W1:Y:S01]  /*06d0*/  LDC.64 R4, c[0x0][0x248] ;  /* 0x00009200ff047b82 */ /* 0x000e620000000a00 */
[----:B------:R-:W-:-:S07]  /*06e0*/  FADD R29, -R2, R11 ;  /* 0x0000000b021d7221 */ /* 0x000fce0000000100 */
[----:B--2---:R-:W2:Y:S01]  /*06f0*/  LDC.64 R18, c[0x0][0x250] ;  /* 0x00009400ff127b82 */ /* 0x004ea20000000a00 */
[----:B------:R-:W-:Y:S01]  /*0700*/  LOP3.LUT R26, R0, 0xfffc0000, RZ, 0xc0, !PT ;  /* 0xfffc0000001a7812 */ /* 0x000fe200078ec0ff */
[----:B------:R-:W-:Y:S01]  /*0710*/  FMUL R2, R24, R29 ;  /* 0x0000001d18027220 */ /* 0x000fe20000400000 */
[----:B------:R-:W-:Y:S01]  /*0720*/  LOP3.LUT R28, R22, 0xfff00000, RZ, 0xc0, !PT ;  /* 0xfff00000161c7812 */ /* 0x000fe200078ec0ff */
[C---:B------:R-:W-:Y:S01]  /*0730*/  FMUL R22, R24.reuse, R25 ;  /* 0x0000001918167220 */ /* 0x040fe20000400000 */
[C---:B------:R-:W-:Y:S01]  /*0740*/  FMUL R8, R24.reuse, R27 ;  /* 0x0000001b18087220 */ /* 0x040fe20000400000 */
[----:B------:R-:W-:Y:S01]  /*0750*/  FMUL R0, R24, R21 ;  /* 0x0000001518007220 */ /* 0x000fe20000400000 */
[C-C-:B------:R-:W-:Y:S01]  /*0760*/  FFMA R25, R20.reuse, R2, R23.reuse ;  /* 0x0000000214197223 */ /* 0x140fe20000000017 */
[C-C-:B------:R-:W-:Y:S01]  /*0770*/  FFMA R22, R20.reuse, R22, R23.reuse ;  /* 0x0000001614167223 */ /* 0x140fe20000000017 */
[C-C-:B------:R-:W-:Y:S01]  /*0780*/  FFMA R24, R20.reuse, R8, R23.reuse ;  /* 0x0000000814187223 */ /* 0x140fe20000000017 */
[----:B------:R-:W-:Y:S01]  /*0790*/  FFMA R0, R20, R0, R23 ;  /* 0x0000000014007223 */ /* 0x000fe20000000017 */
[----:B------:R-:W-:-:S02]  /*07a0*/  FSETP.GEU.AND P6, PT, R16, RZ, PT ;  /* 0x000000ff1000720b */ /* 0x000fc40003fce000 */
[----:B------:R-:W-:Y:S02]  /*07b0*/  IADD3 R21, R28, R3, -R26 ;  /* 0x000000031c157210 */ /* 0x000fe40007ffe81a */
[----:B------:R-:W-:Y:S02]  /*07c0*/  FSETP.GEU.AND P1, PT, R15, RZ, PT ;  /* 0x000000ff0f00720b */ /* 0x000fe40003f2e000 */
[----:B------:R-:W-:Y:S02]  /*07d0*/  FSETP.GEU.AND P2, PT, R14, RZ, PT ;  /* 0x000000ff0e00720b */ /* 0x000fe40003f4e000 */
[----:B------:R-:W-:Y:S02]  /*07e0*/  SEL R11, R16, RZ, P6 ;  /* 0x000000ff100b7207 */ /* 0x000fe40003000000 */
[----:B------:R-:W-:Y:S02]  /*07f0*/  FSETP.GEU.AND P0, PT, R17, RZ, PT ;  /* 0x000000ff1100720b */ /* 0x000fe40003f0e000 */
[----:B------:R-:W-:-:S02]  /*0800*/  FSETP.GEU.AND P3, PT, R25, RZ, PT ;  /* 0x000000ff1900720b */ /* 0x000fc40003f6e000 */
[----:B------:R-:W-:Y:S02]  /*0810*/  FSETP.GEU.AND P4, PT, R24, RZ, PT ;  /* 0x000000ff1800720b */ /* 0x000fe40003f8e000 */
[----:B------:R-:W-:Y:S02]  /*0820*/  FSETP.GEU.AND P5, PT, R22, RZ, PT ;  /* 0x000000ff1600720b */ /* 0x000fe40003fae000 */
[----:B------:R-:W-:Y:S01]  /*0830*/  FSETP.GEU.AND P6, PT, R0, RZ, PT ;  /* 0x000000ff0000720b */ /* 0x000fe20003fce000 */
[----:B0-----:R-:W-:Y:S01]  /*0840*/  IMAD.WIDE R2, R3, 0x4, R12 ;  /* 0x0000000403027825 */ /* 0x001fe200078e020c */
[----:B------:R-:W-:Y:S02]  /*0850*/  IADD3 R23, R26, R21, RZ ;  /* 0x000000151a177210 */ /* 0x000fe40007ffe0ff */
[----:B------:R-:W-:Y:S02]  /*0860*/  IADD3 R7, R7, R6, RZ ;  /* 0x0000000607077210 */ /* 0x000fe40007ffe0ff */
[----:B------:R-:W-:-:S02]  /*0870*/  SEL R9, R15, RZ, P1 ;  /* 0x000000ff0f097207 */ /* 0x000fc40000800000 */
[----:B------:R-:W-:Y:S01]  /*0880*/  SEL R8, R14, RZ, P2 ;  /* 0x000000ff0e087207 */ /* 0x000fe20001000000 */
[--C-:B-1----:R-:W-:Y:S01]  /*0890*/  IMAD.WIDE R20, R21, 0x4, R4.reuse ;  /* 0x0000000415147825 */ /* 0x102fe200078e0204 */
[----:B------:R-:W-:Y:S02]  /*08a0*/  SEL R10, R17, RZ, P0 ;  /* 0x000000ff110a7207 */ /* 0x000fe40000000000 */
[----:B------:R-:W-:Y:S02]  /*08b0*/  SEL R15, R25, RZ, P3 ;  /* 0x000000ff190f7207 */ /* 0x000fe40001800000 */
[----:B------:R-:W-:Y:S02]  /*08c0*/  SEL R14, R24, RZ, P4 ;  /* 0x000000ff180e7207 */ /* 0x000fe40002000000 */
[----:B------:R-:W-:Y:S02]  /*08d0*/  SEL R13, R22, RZ, P5 ;  /* 0x000000ff160d7207 */ /* 0x000fe40002800000 */
[----:B------:R-:W-:Y:S01]  /*08e0*/  SEL R12, R0, RZ, P6 ;  /* 0x000000ff000c7207 */ /* 0x000fe20003000000 */
[----:B------:R-:W-:Y:S01]  /*08f0*/  IMAD.WIDE R4, R6, 0x4, R4 ;  /* 0x0000000406047825 */ /* 0x000fe200078e0204 */
[----:B------:R-:W-:Y:S03]  /*0900*/  STG.E.128 desc[UR4][R2.64], R8 ;  /* 0x0000000802007986 */ /* 0x000fe6000c101d04 */
[--C-:B--2---:R-:W-:Y:S01]  /*0910*/  IMAD.WIDE R16, R23, 0x4, R18.reuse ;  /* 0x0000000417107825 */ /* 0x104fe200078e0212 */
[----:B------:R-:W-:Y:S03]  /*0920*/  STG.E.128 desc[UR4][R2.64+0x800], R12 ;  /* 0x0008000c02007986 */ /* 0x000fe6000c101d04 */
[----:B------:R-:W-:Y:S01]  /*0930*/  IMAD.WIDE R18, R7, 0x4, R18 ;  /* 0x0000000407127825 */ /* 0x000fe200078e0212 */
[----:B------:R-:W-:Y:S04]  /*0940*/  STG.E.128 desc[UR4][R20.64], R8 ;  /* 0x0000000814007986 */ /* 0x000fe8000c101d04 */
[----:B------:R-:W-:Y:S04]  /*0950*/  STG.E.128 desc[UR4][R4.64], R12 ;  /* 0x0000000c04007986 */ /* 0x000fe8000c101d04 */
[----:B------:R-:W-:Y:S04]  /*0960*/  STG.E.128 desc[UR4][R16.64], R8 ;  /* 0x0000000810007986 */ /* 0x000fe8000c101d04 */
[----:B------:R-:W-:Y:S01]  /*0970*/  STG.E.128 desc[UR4][R18.64], R12 ;  /* 0x0000000c12007986 */ /* 0x000fe2000c101d04 */
[----:B------:R-:W-:Y:S05]  /*0980*/  EXIT ;  /* 0x000000000000794d */ /* 0x000fea0003800000 */
.L_x_0:
[----:B------:R-:W-:-:S00]  /*0990*/  BRA `(.L_x_0) ;  /* 0xfffffffc00fc7947 */ /* 0x000fc0000383ffff */
[----:B------:R-:W-:-:S00]  /*09a0*/  NOP ;  /* 0x0000000000007918 */ /* 0x000fc00000000000 */
        /* <DEDUP_REMOVED lines=13> */
.L_x_1:


//--------------------- .nv.global.init           --------------------------
	.section	.nv.global.init,"aw",@progbits
.nv.global.init:
	.type		_$_str,@object
	.size		_$_str,(_$_str_$_2 - _$_str)
_$_str:
        /*0000*/ 	.byte	0x5f, 0x5f, 0x43, 0x55, 0x44, 0x41, 0x5f, 0x46, 0x54, 0x5a, 0x00
	.type		_$_str_$_2,@object
	.size		_$_str_$_2,(.L_1 - _$_str_$_2)
_$_str_$_2:
        /*000b*/ 	.byte	0x5f, 0x5f, 0x43, 0x55, 0x44, 0x41, 0x5f, 0x50, 0x52, 0x45, 0x43, 0x5f, 0x53, 0x51, 0x52, 0x54
        /*001b*/ 	.byte	0x00
.L_1:


//--------------------- .nv.constant0.triton_poi_fused__native_batch_norm_legit_no_training_cat_convolution_relu_1 --------------------------
	.section	.nv.constant0.triton_poi_fused__native_batch_norm_legit_no_training_cat_convolution_relu_1,"a",@progbits
	.sectionflags	@""
	.align	4
.nv.constant0.triton_poi_fused__native_batch_norm_legit_no_training_cat_convolution_relu_1:
	.zero		604
